//
// Generated by NVIDIA NVVM Compiler
//
// Compiler Build ID: CL-36424714
// Cuda compilation tools, release 13.0, V13.0.88
// Based on NVVM 20.0.0
//

.version 9.0
.target sm_100
.address_size 64

	// .globl	_Z17kernel_dotproductPxS_S_x
.extern .shared .align 16 .b8 sadata[];

.visible .entry _Z17kernel_dotproductPxS_S_x(
	.param .u64 .ptr .align 1 _Z17kernel_dotproductPxS_S_x_param_0,
	.param .u64 .ptr .align 1 _Z17kernel_dotproductPxS_S_x_param_1,
	.param .u64 .ptr .align 1 _Z17kernel_dotproductPxS_S_x_param_2,
	.param .u64 _Z17kernel_dotproductPxS_S_x_param_3
)
{
	.reg .pred 	%p<9>;
	.reg .b32 	%r<21>;
	.reg .b64 	%rd<22>;

	ld.param.u64 	%rd2, [_Z17kernel_dotproductPxS_S_x_param_0];
	ld.param.u64 	%rd3, [_Z17kernel_dotproductPxS_S_x_param_1];
	ld.param.u64 	%rd4, [_Z17kernel_dotproductPxS_S_x_param_2];
	ld.param.u64 	%rd5, [_Z17kernel_dotproductPxS_S_x_param_3];
	mov.b32 	%r19, 1;
	mov.u32 	%r1, %ntid.x;
$L__BB0_1:
	mov.u32 	%r2, %r19;
	setp.lt.s32 	%p1, %r2, %r1;
	shl.b32 	%r19, %r2, 1;
	@%p1 bra 	$L__BB0_1;
	mov.u32 	%r4, %tid.x;
	mov.u32 	%r5, %ctaid.x;
	mad.lo.s32 	%r10, %r2, %r5, %r4;
	cvt.u64.u32 	%rd1, %r10;
	setp.le.s64 	%p2, %rd5, %rd1;
	shl.b32 	%r11, %r4, 3;
	mov.u32 	%r12, sadata;
	add.s32 	%r6, %r12, %r11;
	@%p2 bra 	$L__BB0_4;
	cvta.to.global.u64 	%rd6, %rd2;
	shl.b64 	%rd7, %rd1, 3;
	add.s64 	%rd8, %rd6, %rd7;
	ld.global.u64 	%rd9, [%rd8];
	cvta.to.global.u64 	%rd10, %rd3;
	add.s64 	%rd11, %rd10, %rd7;
	ld.global.u64 	%rd12, [%rd11];
	mul.lo.s64 	%rd13, %rd12, %rd9;
	st.shared.u64 	[%r6], %rd13;
$L__BB0_4:
	bar.sync 	0;
	setp.lt.u32 	%p3, %r2, 2;
	@%p3 bra 	$L__BB0_9;
	mov.b32 	%r20, 1;
$L__BB0_6:
	shl.b32 	%r8, %r20, 1;
	add.s32 	%r14, %r8, -1;
	and.b32  	%r15, %r14, %r4;
	setp.ne.s32 	%p4, %r15, 0;
	add.s32 	%r16, %r20, %r4;
	cvt.u64.u32 	%rd14, %r16;
	setp.le.s64 	%p5, %rd5, %rd14;
	or.pred  	%p6, %p5, %p4;
	@%p6 bra 	$L__BB0_8;
	shl.b32 	%r17, %r20, 3;
	add.s32 	%r18, %r6, %r17;
	ld.shared.u64 	%rd15, [%r18];
	ld.shared.u64 	%rd16, [%r6];
	add.s64 	%rd17, %rd16, %rd15;
	st.shared.u64 	[%r6], %rd17;
$L__BB0_8:
	bar.sync 	0;
	setp.lt.u32 	%p7, %r8, %r2;
	mov.u32 	%r20, %r8;
	@%p7 bra 	$L__BB0_6;
$L__BB0_9:
	setp.ne.s32 	%p8, %r4, 0;
	@%p8 bra 	$L__BB0_11;
	ld.shared.u64 	%rd18, [sadata];
	cvta.to.global.u64 	%rd19, %rd4;
	mul.wide.u32 	%rd20, %r5, 8;
	add.s64 	%rd21, %rd19, %rd20;
	st.global.u64 	[%rd21], %rd18;
$L__BB0_11:
	ret;

}
	// .globl	_Z20kernel_check_threadsPxS_
.visible .entry _Z20kernel_check_threadsPxS_(
	.param .u64 .ptr .align 1 _Z20kernel_check_threadsPxS__param_0,
	.param .u64 .ptr .align 1 _Z20kernel_check_threadsPxS__param_1
)
{
	.reg .b32 	%r<5>;
	.reg .b64 	%rd<10>;

	ld.param.u64 	%rd1, [_Z20kernel_check_threadsPxS__param_0];
	ld.param.u64 	%rd2, [_Z20kernel_check_threadsPxS__param_1];
	cvta.to.global.u64 	%rd3, %rd2;
	cvta.to.global.u64 	%rd4, %rd1;
	mov.u32 	%r1, %ctaid.x;
	shl.b32 	%r2, %r1, 10;
	mov.u32 	%r3, %tid.x;
	or.b32  	%r4, %r2, %r3;
	cvt.u64.u32 	%rd5, %r1;
	mul.wide.u32 	%rd6, %r4, 8;
	add.s64 	%rd7, %rd4, %rd6;
	st.global.u64 	[%rd7], %rd5;
	cvt.u64.u32 	%rd8, %r3;
	add.s64 	%rd9, %rd3, %rd6;
	st.global.u64 	[%rd9], %rd8;
	ret;

}


// ===== COMPILED SASS (sm_100) =====

	.target	sm_100

	.elftype	@"ET_EXEC"


//--------------------- .note.nv.tkinfo           --------------------------
	.section	.note.nv.tkinfo,"",@"SHT_NOTE"
	.sectionflags	@"SHF_NOTE_NV_TKINFO"
	.tkinfo
        /*0018*/ 	.word	0x00000002
        /*0030*/ 	.string	""
        /*0030*/ 	.string	"ptxas"
        /*0030*/ 	.string	"Cuda compilation tools, release 13.0, V13.0.88"
        /*0030*/ 	.string	"Build cuda_13.0.r13.0/compiler.36424714_0"
        /*0030*/ 	.string	"-arch sm_100 -m 64 "



//--------------------- .note.nv.cuinfo           --------------------------
	.section	.note.nv.cuinfo,"",@"SHT_NOTE"
	.sectionflags	@"SHF_NOTE_NV_CUINFO"
        /*0018*/ 	.short	0x0002
        /*001a*/ 	.short	0x0064
        /*001c*/ 	.short	0x0082
	.zero		2


//--------------------- .nv.info                  --------------------------
	.section	.nv.info,"",@"SHT_CUDA_INFO"
	.align	4


	//----- nvinfo : EIATTR_REGCOUNT
	.align		4
        /*0000*/ 	.byte	0x04, 0x2f
        /*0002*/ 	.short	(.L_1 - .L_0)
	.align		4
.L_0:
        /*0004*/ 	.word	index@(_Z17kernel_dotproductPxS_S_x)
        /*0008*/ 	.word	0x0000000e


	//----- nvinfo : EIATTR_FRAME_SIZE
	.align		4
.L_1:
        /*000c*/ 	.byte	0x04, 0x11
        /*000e*/ 	.short	(.L_3 - .L_2)
	.align		4
.L_2:
        /*0010*/ 	.word	index@(_Z17kernel_dotproductPxS_S_x)
        /*0014*/ 	.word	0x00000000


	//----- nvinfo : EIATTR_REGCOUNT
	.align		4
.L_3:
        /*0018*/ 	.byte	0x04, 0x2f
        /*001a*/ 	.short	(.L_5 - .L_4)
	.align		4
.L_4:
        /*001c*/ 	.word	index@(_Z20kernel_check_threadsPxS_)
        /*0020*/ 	.word	0x0000000c


	//----- nvinfo : EIATTR_FRAME_SIZE
	.align		4
.L_5:
        /*0024*/ 	.byte	0x04, 0x11
        /*0026*/ 	.short	(.L_7 - .L_6)
	.align		4
.L_6:
        /*0028*/ 	.word	index@(_Z20kernel_check_threadsPxS_)
        /*002c*/ 	.word	0x00000000


	//----- nvinfo : EIATTR_MIN_STACK_SIZE
	.align		4
.L_7:
        /*0030*/ 	.byte	0x04, 0x12
        /*0032*/ 	.short	(.L_9 - .L_8)
	.align		4
.L_8:
        /*0034*/ 	.word	index@(_Z20kernel_check_threadsPxS_)
        /*0038*/ 	.word	0x00000000


	//----- nvinfo : EIATTR_MIN_STACK_SIZE
	.align		4
.L_9:
        /*003c*/ 	.byte	0x04, 0x12
        /*003e*/ 	.short	(.L_11 - .L_10)
	.align		4
.L_10:
        /*0040*/ 	.word	index@(_Z17kernel_dotproductPxS_S_x)
        /*0044*/ 	.word	0x00000000
.L_11:


//--------------------- .nv.compat                --------------------------
	.section	.nv.compat,"",@"SHT_CUDA_COMPAT_INFO"
	.align	4
        /*0000*/ 	.byte	0x02, 0x09, 0x00, 0x00, 0x02, 0x02, 0x01, 0x00, 0x02, 0x05, 0x05, 0x00, 0x03, 0x07, 0x01, 0x01
        /*0010*/ 	.byte	0x02, 0x03, 0x00, 0x00, 0x02, 0x06, 0x01, 0x00, 0x04, 0x0b, 0x08, 0x00, 0x09, 0x00, 0x00, 0x00
        /*0020*/ 	.byte	0x00, 0x00, 0x00, 0x00


//--------------------- .nv.info._Z20kernel_check_threadsPxS_ --------------------------
	.section	.nv.info._Z20kernel_check_threadsPxS_,"",@"SHT_CUDA_INFO"
	.sectionflags	@""
	.align	4


	//----- nvinfo : EIATTR_CUDA_API_VERSION
	.align		4
        /*0000*/ 	.byte	0x04, 0x37
        /*0002*/ 	.short	(.L_13 - .L_12)
.L_12:
        /*0004*/ 	.word	0x00000082


	//----- nvinfo : EIATTR_KPARAM_INFO
	.align		4
.L_13:
        /*0008*/ 	.byte	0x04, 0x17
        /*000a*/ 	.short	(.L_15 - .L_14)
.L_14:
        /*000c*/ 	.word	0x00000000
        /*0010*/ 	.short	0x0001
        /*0012*/ 	.short	0x0008
        /*0014*/ 	.byte	0x00, 0xf5, 0x21, 0x00


	//----- nvinfo : EIATTR_KPARAM_INFO
	.align		4
.L_15:
        /*0018*/ 	.byte	0x04, 0x17
        /*001a*/ 	.short	(.L_17 - .L_16)
.L_16:
        /*001c*/ 	.word	0x00000000
        /*0020*/ 	.short	0x0000
        /*0022*/ 	.short	0x0000
        /*0024*/ 	.byte	0x00, 0xf5, 0x21, 0x00


	//----- nvinfo : EIATTR_SPARSE_MMA_MASK
	.align		4
.L_17:
        /*0028*/ 	.byte	0x03, 0x50
        /*002a*/ 	.short	0x0000


	//----- nvinfo : EIATTR_MAXREG_COUNT
	.align		4
        /*002c*/ 	.byte	0x03, 0x1b
        /*002e*/ 	.short	0x00ff


	//----- nvinfo : EIATTR_MERCURY_ISA_VERSION
	.align		4
        /*0030*/ 	.byte	0x03, 0x5f
        /*0032*/ 	.short	0x0101


	//----- nvinfo : EIATTR_VRC_CTA_INIT_COUNT
	.align		4
        /*0034*/ 	.byte	0x02, 0x4a
	.zero		1
	.zero		1


	//----- nvinfo : EIATTR_EXIT_INSTR_OFFSETS
	.align		4
        /*0038*/ 	.byte	0x04, 0x1c
        /*003a*/ 	.short	(.L_19 - .L_18)


	//   ....[0]....
.L_18:
        /*003c*/ 	.word	0x000000f0


	//----- nvinfo : EIATTR_CBANK_PARAM_SIZE
	.align		4
.L_19:
        /*0040*/ 	.byte	0x03, 0x19
        /*0042*/ 	.short	0x0010


	//----- nvinfo : EIATTR_PARAM_CBANK
	.align		4
        /*0044*/ 	.byte	0x04, 0x0a
        /*0046*/ 	.short	(.L_21 - .L_20)
	.align		4
.L_20:
        /*0048*/ 	.word	index@(.nv.constant0._Z20kernel_check_threadsPxS_)
        /*004c*/ 	.short	0x0380
        /*004e*/ 	.short	0x0010


	//----- nvinfo : EIATTR_SW_WAR
	.align		4
.L_21:
        /*0050*/ 	.byte	0x04, 0x36
        /*0052*/ 	.short	(.L_23 - .L_22)
.L_22:
        /*0054*/ 	.word	0x00000008
.L_23:


//--------------------- .nv.info._Z17kernel_dotproductPxS_S_x --------------------------
	.section	.nv.info._Z17kernel_dotproductPxS_S_x,"",@"SHT_CUDA_INFO"
	.sectionflags	@""
	.align	4


	//----- nvinfo : EIATTR_CUDA_API_VERSION
	.align		4
        /*0000*/ 	.byte	0x04, 0x37
        /*0002*/ 	.short	(.L_25 - .L_24)
.L_24:
        /*0004*/ 	.word	0x00000082


	//----- nvinfo : EIATTR_KPARAM_INFO
	.align		4
.L_25:
        /*0008*/ 	.byte	0x04, 0x17
        /*000a*/ 	.short	(.L_27 - .L_26)
.L_26:
        /*000c*/ 	.word	0x00000000
        /*0010*/ 	.short	0x0003
        /*0012*/ 	.short	0x0018
        /*0014*/ 	.byte	0x00, 0xf0, 0x21, 0x00


	//----- nvinfo : EIATTR_KPARAM_INFO
	.align		4
.L_27:
        /*0018*/ 	.byte	0x04, 0x17
        /*001a*/ 	.short	(.L_29 - .L_28)
.L_28:
        /*001c*/ 	.word	0x00000000
        /*0020*/ 	.short	0x0002
        /*0022*/ 	.short	0x0010
        /*0024*/ 	.byte	0x00, 0xf5, 0x21, 0x00


	//----- nvinfo : EIATTR_KPARAM_INFO
	.align		4
.L_29:
        /*0028*/ 	.byte	0x04, 0x17
        /*002a*/ 	.short	(.L_31 - .L_30)
.L_30:
        /*002c*/ 	.word	0x00000000
        /*0030*/ 	.short	0x0001
        /*0032*/ 	.short	0x0008
        /*0034*/ 	.byte	0x00, 0xf5, 0x21, 0x00


	//----- nvinfo : EIATTR_KPARAM_INFO
	.align		4
.L_31:
        /*0038*/ 	.byte	0x04, 0x17
        /*003a*/ 	.short	(.L_33 - .L_32)
.L_32:
        /*003c*/ 	.word	0x00000000
        /*0040*/ 	.short	0x0000
        /*0042*/ 	.short	0x0000
        /*0044*/ 	.byte	0x00, 0xf5, 0x21, 0x00


	//----- nvinfo : EIATTR_SPARSE_MMA_MASK
	.align		4
.L_33:
        /*0048*/ 	.byte	0x03, 0x50
        /*004a*/ 	.short	0x0000


	//----- nvinfo : EIATTR_MAXREG_COUNT
	.align		4
        /*004c*/ 	.byte	0x03, 0x1b
        /*004e*/ 	.short	0x00ff


	//----- nvinfo : EIATTR_NUM_BARRIERS
	.align		4
        /*0050*/ 	.byte	0x02, 0x4c
        /*0052*/ 	.byte	0x01
	.zero		1


	//----- nvinfo : EIATTR_MERCURY_ISA_VERSION
	.align		4
        /*0054*/ 	.byte	0x03, 0x5f
        /*0056*/ 	.short	0x0101


	//----- nvinfo : EIATTR_VRC_CTA_INIT_COUNT
	.align		4
        /*0058*/ 	.byte	0x02, 0x4a
	.zero		1
	.zero		1


	//----- nvinfo : EIATTR_EXIT_INSTR_OFFSETS
	.align		4
        /*005c*/ 	.byte	0x04, 0x1c
        /*005e*/ 	.short	(.L_35 - .L_34)


	//   ....[0]....
.L_34:
        /*0060*/ 	.word	0x00000370


	//   ....[1]....
        /*0064*/ 	.word	0x000003f0


	//----- nvinfo : EIATTR_CBANK_PARAM_SIZE
	.align		4
.L_35:
        /*0068*/ 	.byte	0x03, 0x19
        /*006a*/ 	.short	0x0020


	//----- nvinfo : EIATTR_PARAM_CBANK
	.align		4
        /*006c*/ 	.byte	0x04, 0x0a
        /*006e*/ 	.short	(.L_37 - .L_36)
	.align		4
.L_36:
        /*0070*/ 	.word	index@(.nv.constant0._Z17kernel_dotproductPxS_S_x)
        /*0074*/ 	.short	0x0380
        /*0076*/ 	.short	0x0020


	//----- nvinfo : EIATTR_SW_WAR
	.align		4
.L_37:
        /*0078*/ 	.byte	0x04, 0x36
        /*007a*/ 	.short	(.L_39 - .L_38)
.L_38:
        /*007c*/ 	.word	0x00000008
.L_39:


//--------------------- .nv.callgraph             --------------------------
	.section	.nv.callgraph,"",@"SHT_CUDA_CALLGRAPH"
	.align	4
	.sectionentsize	8
	.align		4
        /*0000*/ 	.word	0x00000000
	.align		4
        /*0004*/ 	.word	0xffffffff
	.align		4
        /*0008*/ 	.word	0x00000000
	.align		4
        /*000c*/ 	.word	0xfffffffe
	.align		4
        /*0010*/ 	.word	0x00000000
	.align		4
        /*0014*/ 	.word	0xfffffffd
	.align		4
        /*0018*/ 	.word	0x00000000
	.align		4
        /*001c*/ 	.word	0xfffffffc


//--------------------- .text._Z20kernel_check_threadsPxS_ --------------------------
	.section	.text._Z20kernel_check_threadsPxS_,"ax",@progbits
	.align	128
        .global         _Z20kernel_check_threadsPxS_
        .type           _Z20kernel_check_threadsPxS_,@function
        .size           _Z20kernel_check_threadsPxS_,(.L_x_5 - _Z20kernel_check_threadsPxS_)
        .other          _Z20kernel_check_threadsPxS_,@"STO_CUDA_ENTRY STV_DEFAULT"
_Z20kernel_check_threadsPxS_:
.text._Z20kernel_check_threadsPxS_:
[----:B------:R-:W-:Y:S01]  /*0000*/  LDC R1, c[0x0][0x37c] ;  /* 0x0000df00ff017b82 */ /* 0x000fe20000000800 */
[----:B------:R-:W0:Y:S07]  /*0010*/  S2R R6, SR_TID.X ;  /* 0x0000000000067919 */ /* 0x000e2e0000002100 */
[----:B------:R-:W1:Y:S01]  /*0020*/  S2UR UR5, SR_CTAID.X ;  /* 0x00000000000579c3 */ /* 0x000e620000002500 */
[----:B------:R-:W2:Y:S01]  /*0030*/  LDCU.64 UR6, c[0x0][0x358] ;  /* 0x00006b00ff0677ac */ /* 0x000ea20008000a00 */
[----:B------:R-:W-:-:S06]  /*0040*/  HFMA2 R7, -RZ, RZ, 0, 0 ;  /* 0x00000000ff077431 */ /* 0x000fcc00000001ff */
[----:B------:R-:W3:Y:S08]  /*0050*/  LDC.64 R4, c[0x0][0x380] ;  /* 0x0000e000ff047b82 */ /* 0x000ef00000000a00 */
[----:B------:R-:W4:Y:S01]  /*0060*/  LDC.64 R8, c[0x0][0x388] ;  /* 0x0000e200ff087b82 */ /* 0x000f220000000a00 */
[----:B-1----:R-:W-:Y:S02]  /*0070*/  USHF.L.U32 UR4, UR5, 0xa, URZ ;  /* 0x0000000a05047899 */ /* 0x002fe400080006ff */
[----:B------:R-:W-:-:S04]  /*0080*/  MOV R2, UR5 ;  /* 0x0000000500027c02 */ /* 0x000fc80008000f00 */
[----:B0-----:R-:W-:-:S05]  /*0090*/  LOP3.LUT R3, R6, UR4, RZ, 0xfc, !PT ;  /* 0x0000000406037c12 */ /* 0x001fca000f8efcff */
[----:B---3--:R-:W-:-:S04]  /*00a0*/  IMAD.WIDE.U32 R4, R3, 0x8, R4 ;  /* 0x0000000803047825 */ /* 0x008fc800078e0004 */
[----:B----4-:R-:W-:Y:S01]  /*00b0*/  IMAD.WIDE.U32 R8, R3, 0x8, R8 ;  /* 0x0000000803087825 */ /* 0x010fe200078e0008 */
[----:B------:R-:W-:-:S05]  /*00c0*/  MOV R3, RZ ;  /* 0x000000ff00037202 */ /* 0x000fca0000000f00 */
[----:B--2---:R-:W-:Y:S04]  /*00d0*/  STG.E.64 desc[UR6][R4.64], R2 ;  /* 0x0000000204007986 */ /* 0x004fe8000c101b06 */
[----:B------:R-:W-:Y:S01]  /*00e0*/  STG.E.64 desc[UR6][R8.64], R6 ;  /* 0x0000000608007986 */ /* 0x000fe2000c101b06 */
[----:B------:R-:W-:Y:S05]  /*00f0*/  EXIT ;  /* 0x000000000000794d */ /* 0x000fea0003800000 */
.L_x_0:
[----:B------:R-:W-:-:S00]  /*0100*/  BRA `(.L_x_0) ;  /* 0xfffffffc00fc7947 */ /* 0x000fc0000383ffff */
[----:B------:R-:W-:-:S00]  /*0110*/  NOP ;  /* 0x0000000000007918 */ /* 0x000fc00000000000 */
        /* <DEDUP_REMOVED lines=14> */
.L_x_5:


//--------------------- .text._Z17kernel_dotproductPxS_S_x --------------------------
	.section	.text._Z17kernel_dotproductPxS_S_x,"ax",@progbits
	.align	128
        .global         _Z17kernel_dotproductPxS_S_x
        .type           _Z17kernel_dotproductPxS_S_x,@function
        .size           _Z17kernel_dotproductPxS_S_x,(.L_x_6 - _Z17kernel_dotproductPxS_S_x)
        .other          _Z17kernel_dotproductPxS_S_x,@"STO_CUDA_ENTRY STV_DEFAULT"
_Z17kernel_dotproductPxS_S_x:
.text._Z17kernel_dotproductPxS_S_x:
[----:B------:R-:W-:Y:S01]  /*0000*/  LDC R1, c[0x0][0x37c] ;  /* 0x0000df00ff017b82 */ /* 0x000fe20000000800 */
[----:B------:R-:W0:Y:S01]  /*0010*/  LDCU UR5, c[0x0][0x360] ;  /* 0x00006c00ff0577ac */ /* 0x000e220008000800 */
[----:B------:R-:W-:-:S05]  /*0020*/  UMOV UR4, 0x1 ;  /* 0x0000000100047882 */ /* 0x000fca0000000000 */
.L_x_1:
[----:B0-----:R-:W-:Y:S02]  /*0030*/  UISETP.GE.AND UP0, UPT, UR4, UR5, UPT ;  /* 0x000000050400728c */ /* 0x001fe4000bf06270 */
[----:B------:R-:W-:Y:S01]  /*0040*/  UMOV UR6, UR4 ;  /* 0x0000000400067c82 */ /* 0x000fe20008000000 */
[----:B------:R-:W-:-:S06]  /*0050*/  USHF.L.U32 UR4, UR4, 0x1, URZ ;  /* 0x0000000104047899 */ /* 0x000fcc00080006ff */
[----:B------:R-:W-:Y:S06]  /*0060*/  BRA.U !UP0, `(.L_x_1) ;  /* 0xfffffffd08f07547 */ /* 0x000fec000b83ffff */
[----:B------:R-:W0:Y:S01]  /*0070*/  S2R R3, SR_TID.X ;  /* 0x0000000000037919 */ /* 0x000e220000002100 */
[----:B------:R-:W1:Y:S01]  /*0080*/  LDCU.64 UR4, c[0x0][0x398] ;  /* 0x00007300ff0477ac */ /* 0x000e620008000a00 */
[----:B------:R-:W2:Y:S01]  /*0090*/  LDC.64 R4, c[0x0][0x380] ;  /* 0x0000e000ff047b82 */ /* 0x000ea20000000a00 */
[----:B------:R-:W0:Y:S01]  /*00a0*/  S2R R0, SR_CTAID.X ;  /* 0x0000000000007919 */ /* 0x000e220000002500 */
[----:B------:R-:W3:Y:S06]  /*00b0*/  LDCU.64 UR8, c[0x0][0x358] ;  /* 0x00006b00ff0877ac */ /* 0x000eec0008000a00 */
[----:B------:R-:W4:Y:S01]  /*00c0*/  LDC.64 R8, c[0x0][0x388] ;  /* 0x0000e200ff087b82 */ /* 0x000f220000000a00 */
[----:B0-----:R-:W-:-:S05]  /*00d0*/  IMAD R2, R0, UR6, R3 ;  /* 0x0000000600027c24 */ /* 0x001fca000f8e0203 */
[----:B-1----:R-:W-:-:S04]  /*00e0*/  ISETP.GE.U32.AND P0, PT, R2, UR4, PT ;  /* 0x0000000402007c0c */ /* 0x002fc8000bf06070 */
[----:B------:R-:W-:-:S13]  /*00f0*/  ISETP.GE.AND.EX P0, PT, RZ, UR5, PT, P0 ;  /* 0x00000005ff007c0c */ /* 0x000fda000bf06300 */
[----:B------:R-:W-:Y:S01]  /*0100*/  @!P0 IMAD.SHL.U32 R7, R2, 0x8, RZ ;  /* 0x0000000802078824 */ /* 0x000fe200078e00ff */
[----:B------:R-:W-:-:S04]  /*0110*/  @!P0 SHF.R.U32.HI R2, RZ, 0x1d, R2 ;  /* 0x0000001dff028819 */ /* 0x000fc80000011602 */
[C---:B--2---:R-:W-:Y:S02]  /*0120*/  @!P0 IADD3 R4, P1, PT, R7.reuse, R4, RZ ;  /* 0x0000000407048210 */ /* 0x044fe40007f3e0ff */
[----:B----4-:R-:W-:-:S03]  /*0130*/  @!P0 IADD3 R6, P2, PT, R7, R8, RZ ;  /* 0x0000000807068210 */ /* 0x010fc60007f5e0ff */
[C---:B------:R-:W-:Y:S02]  /*0140*/  @!P0 IMAD.X R5, R2.reuse, 0x1, R5, P1 ;  /* 0x0000000102058824 */ /* 0x040fe400008e0605 */
[----:B------:R-:W-:-:S04]  /*0150*/  @!P0 IMAD.X R7, R2, 0x1, R9, P2 ;  /* 0x0000000102078824 */ /* 0x000fc800010e0609 */
[----:B---3--:R-:W2:Y:S04]  /*0160*/  @!P0 LDG.E.64 R4, desc[UR8][R4.64] ;  /* 0x0000000804048981 */ /* 0x008ea8000c1e1b00 */
[----:B------:R-:W2:Y:S01]  /*0170*/  @!P0 LDG.E.64 R6, desc[UR8][R6.64] ;  /* 0x0000000806068981 */ /* 0x000ea2000c1e1b00 */
[----:B------:R-:W0:Y:S01]  /*0180*/  S2UR UR5, SR_CgaCtaId ;  /* 0x00000000000579c3 */ /* 0x000e220000008800 */
[----:B------:R-:W-:Y:S01]  /*0190*/  UMOV UR4, 0x400 ;  /* 0x0000040000047882 */ /* 0x000fe20000000000 */
[----:B------:R-:W-:Y:S01]  /*01a0*/  UISETP.GE.U32.AND UP0, UPT, UR6, 0x2, UPT ;  /* 0x000000020600788c */ /* 0x000fe2000bf06070 */
[----:B------:R-:W-:Y:S01]  /*01b0*/  ISETP.NE.AND P1, PT, R3, RZ, PT ;  /* 0x000000ff0300720c */ /* 0x000fe20003f25270 */
[----:B0-----:R-:W-:Y:S01]  /*01c0*/  ULEA UR4, UR5, UR4, 0x18 ;  /* 0x0000000405047291 */ /* 0x001fe2000f8ec0ff */
[----:B--2---:R-:W-:-:S02]  /*01d0*/  @!P0 IMAD R11, R7, R4, RZ ;  /* 0x00000004070b8224 */ /* 0x004fc400078e02ff */
[----:B------:R-:W-:-:S04]  /*01e0*/  @!P0 IMAD.WIDE.U32 R8, R6, R4, RZ ;  /* 0x0000000406088225 */ /* 0x000fc800078e00ff */
[----:B------:R-:W-:-:S05]  /*01f0*/  @!P0 IMAD R11, R5, R6, R11 ;  /* 0x00000006050b8224 */ /* 0x000fca00078e020b */
[----:B------:R-:W-:Y:S02]  /*0200*/  @!P0 IADD3 R9, PT, PT, R9, R11, RZ ;  /* 0x0000000b09098210 */ /* 0x000fe40007ffe0ff */
[----:B------:R-:W-:-:S05]  /*0210*/  LEA R11, R3, UR4, 0x3 ;  /* 0x00000004030b7c11 */ /* 0x000fca000f8e18ff */
[----:B------:R0:W-:Y:S01]  /*0220*/  @!P0 STS.64 [R11], R8 ;  /* 0x000000080b008388 */ /* 0x0001e20000000a00 */
[----:B------:R-:W-:Y:S06]  /*0230*/  BAR.SYNC.DEFER_BLOCKING 0x0 ;  /* 0x0000000000007b1d */ /* 0x000fec0000010000 */
[----:B------:R-:W-:Y:S05]  /*0240*/  BRA.U !UP0, `(.L_x_2) ;  /* 0x0000000108487547 */ /* 0x000fea000b800000 */
[----:B------:R-:W-:Y:S01]  /*0250*/  IMAD.MOV.U32 R2, RZ, RZ, 0x1 ;  /* 0x00000001ff027424 */ /* 0x000fe200078e00ff */
[----:B------:R-:W1:Y:S06]  /*0260*/  LDCU.64 UR4, c[0x0][0x398] ;  /* 0x00007300ff0477ac */ /* 0x000e6c0008000a00 */
.L_x_3:
[----:B0-----:R-:W-:Y:S01]  /*0270*/  IMAD.SHL.U32 R9, R2, 0x2, RZ ;  /* 0x0000000202097824 */ /* 0x001fe200078e00ff */
[----:B------:R-:W-:-:S03]  /*0280*/  IADD3 R5, PT, PT, R3, R2, RZ ;  /* 0x0000000203057210 */ /* 0x000fc60007ffe0ff */
[----:B------:R-:W-:Y:S01]  /*0290*/  VIADD R4, R9, 0xffffffff ;  /* 0xffffffff09047836 */ /* 0x000fe20000000000 */
[----:B-1----:R-:W-:-:S04]  /*02a0*/  ISETP.GE.U32.AND P2, PT, R5, UR4, PT ;  /* 0x0000000405007c0c */ /* 0x002fc8000bf46070 */
[----:B------:R-:W-:-:S04]  /*02b0*/  LOP3.LUT P0, RZ, R4, R3, RZ, 0xc0, !PT ;  /* 0x0000000304ff7212 */ /* 0x000fc8000780c0ff */
[----:B------:R-:W-:-:S13]  /*02c0*/  ISETP.GE.OR.EX P0, PT, RZ, UR5, P0, P2 ;  /* 0x00000005ff007c0c */ /* 0x000fda0008706720 */
[----:B------:R-:W-:Y:S01]  /*02d0*/  @!P0 IMAD R8, R2, 0x8, R11 ;  /* 0x0000000802088824 */ /* 0x000fe200078e020b */
[----:B------:R-:W-:Y:S01]  /*02e0*/  @!P0 LDS.64 R6, [R11] ;  /* 0x000000000b068984 */ /* 0x000fe20000000a00 */
[----:B------:R-:W-:-:S03]  /*02f0*/  IMAD.MOV.U32 R2, RZ, RZ, R9 ;  /* 0x000000ffff027224 */ /* 0x000fc600078e0009 */
[----:B------:R-:W0:Y:S02]  /*0300*/  @!P0 LDS.64 R4, [R8] ;  /* 0x0000000008048984 */ /* 0x000e240000000a00 */
[----:B0-----:R-:W-:-:S04]  /*0310*/  @!P0 IADD3 R4, P2, PT, R4, R6, RZ ;  /* 0x0000000604048210 */ /* 0x001fc80007f5e0ff */
[----:B------:R-:W-:-:S05]  /*0320*/  @!P0 IADD3.X R5, PT, PT, R5, R7, RZ, P2, !PT ;  /* 0x0000000705058210 */ /* 0x000fca00017fe4ff */
[----:B------:R2:W-:Y:S01]  /*0330*/  @!P0 STS.64 [R11], R4 ;  /* 0x000000040b008388 */ /* 0x0005e20000000a00 */
[----:B------:R-:W-:Y:S01]  /*0340*/  BAR.SYNC.DEFER_BLOCKING 0x0 ;  /* 0x0000000000007b1d */ /* 0x000fe20000010000 */
[----:B------:R-:W-:-:S13]  /*0350*/  ISETP.GE.U32.AND P0, PT, R9, UR6, PT ;  /* 0x0000000609007c0c */ /* 0x000fda000bf06070 */
[----:B--2---:R-:W-:Y:S05]  /*0360*/  @!P0 BRA `(.L_x_3) ;  /* 0xfffffffc00c08947 */ /* 0x004fea000383ffff */
.L_x_2:
[----:B------:R-:W-:Y:S05]  /*0370*/  @P1 EXIT ;  /* 0x000000000000194d */ /* 0x000fea0003800000 */
[----:B------:R-:W1:Y:S01]  /*0380*/  S2UR UR5, SR_CgaCtaId ;  /* 0x00000000000579c3 */ /* 0x000e620000008800 */
[----:B------:R-:W-:-:S07]  /*0390*/  UMOV UR4, 0x400 ;  /* 0x0000040000047882 */ /* 0x000fce0000000000 */
[----:B------:R-:W2:Y:S01]  /*03a0*/  LDC.64 R4, c[0x0][0x390] ;  /* 0x0000e400ff047b82 */ /* 0x000ea20000000a00 */
[----:B-1----:R-:W-:Y:S01]  /*03b0*/  ULEA UR4, UR5, UR4, 0x18 ;  /* 0x0000000405047291 */ /* 0x002fe2000f8ec0ff */
[----:B--2---:R-:W-:-:S08]  /*03c0*/  IMAD.WIDE.U32 R4, R0, 0x8, R4 ;  /* 0x0000000800047825 */ /* 0x004fd000078e0004 */
[----:B------:R-:W1:Y:S04]  /*03d0*/  LDS.64 R2, [UR4] ;  /* 0x00000004ff027984 */ /* 0x000e680008000a00 */
[----:B-1----:R-:W-:Y:S01]  /*03e0*/  STG.E.64 desc[UR8][R4.64], R2 ;  /* 0x0000000204007986 */ /* 0x002fe2000c101b08 */
[----:B------:R-:W-:Y:S05]  /*03f0*/  EXIT ;  /* 0x000000000000794d */ /* 0x000fea0003800000 */
.L_x_4:
        /* <DEDUP_REMOVED lines=16> */
.L_x_6:


//--------------------- .nv.shared._Z20kernel_check_threadsPxS_ --------------------------
	.section	.nv.shared._Z20kernel_check_threadsPxS_,"aw",@nobits
	.sectionflags	@""
	.align	16
	.zero		1024


//--------------------- .nv.shared.reserved.0     --------------------------
	.section	.nv.shared.reserved.0,"aw",@nobits
	.weak		__nv_reservedSMEM_offset_0_alias
	.size		__nv_reservedSMEM_offset_0_alias, 0, 64
	.other		__nv_reservedSMEM_offset_0_alias,@"STO_CUDA_RESERVED_SHARED STV_DEFAULT"
__nv_reservedSMEM_offset_0_alias:
	.zero		0
	.zero		64


//--------------------- .nv.shared._Z17kernel_dotproductPxS_S_x --------------------------
	.section	.nv.shared._Z17kernel_dotproductPxS_S_x,"aw",@nobits
	.sectionflags	@""
	.align	16
	.zero		1024


//--------------------- .nv.constant0._Z20kernel_check_threadsPxS_ --------------------------
	.section	.nv.constant0._Z20kernel_check_threadsPxS_,"a",@progbits
	.sectionflags	@""
	.align	4
.nv.constant0._Z20kernel_check_threadsPxS_:
	.zero		912


//--------------------- .nv.constant0._Z17kernel_dotproductPxS_S_x --------------------------
	.section	.nv.constant0._Z17kernel_dotproductPxS_S_x,"a",@progbits
	.sectionflags	@""
	.align	4
.nv.constant0._Z17kernel_dotproductPxS_S_x:
	.zero		928


//--------------------- SYMBOLS --------------------------

	.type		.nv.reservedSmem.offset0,@object
	.size		.nv.reservedSmem.offset0,0x4
	.type		.nv.reservedSmem.cap,@object
	.size		.nv.reservedSmem.cap,0x4
